//
// Generated by NVIDIA NVVM Compiler
//
// Compiler Build ID: CL-36424714
// Cuda compilation tools, release 13.0, V13.0.88
// Based on NVVM 20.0.0
//

.version 9.0
.target sm_100
.address_size 64

	// .globl	_Z20_2dGrid2dBlockMatSumPdS_S_ii

.visible .entry _Z20_2dGrid2dBlockMatSumPdS_S_ii(
	.param .u64 .ptr .align 1 _Z20_2dGrid2dBlockMatSumPdS_S_ii_param_0,
	.param .u64 .ptr .align 1 _Z20_2dGrid2dBlockMatSumPdS_S_ii_param_1,
	.param .u64 .ptr .align 1 _Z20_2dGrid2dBlockMatSumPdS_S_ii_param_2,
	.param .u32 _Z20_2dGrid2dBlockMatSumPdS_S_ii_param_3,
	.param .u32 _Z20_2dGrid2dBlockMatSumPdS_S_ii_param_4
)
{
	.reg .pred 	%p<4>;
	.reg .b32 	%r<14>;
	.reg .b64 	%rd<11>;
	.reg .b64 	%fd<4>;

	ld.param.u64 	%rd1, [_Z20_2dGrid2dBlockMatSumPdS_S_ii_param_0];
	ld.param.u64 	%rd2, [_Z20_2dGrid2dBlockMatSumPdS_S_ii_param_1];
	ld.param.u64 	%rd3, [_Z20_2dGrid2dBlockMatSumPdS_S_ii_param_2];
	ld.param.u32 	%r4, [_Z20_2dGrid2dBlockMatSumPdS_S_ii_param_3];
	ld.param.u32 	%r5, [_Z20_2dGrid2dBlockMatSumPdS_S_ii_param_4];
	mov.u32 	%r6, %ctaid.x;
	mov.u32 	%r7, %ntid.x;
	mov.u32 	%r8, %tid.x;
	mad.lo.s32 	%r1, %r6, %r7, %r8;
	mov.u32 	%r9, %ctaid.y;
	mov.u32 	%r10, %ntid.y;
	mov.u32 	%r11, %tid.y;
	mad.lo.s32 	%r12, %r9, %r10, %r11;
	setp.ge.s32 	%p1, %r1, %r4;
	setp.ge.s32 	%p2, %r12, %r5;
	or.pred  	%p3, %p1, %p2;
	@%p3 bra 	$L__BB0_2;
	cvta.to.global.u64 	%rd4, %rd1;
	cvta.to.global.u64 	%rd5, %rd2;
	cvta.to.global.u64 	%rd6, %rd3;
	mad.lo.s32 	%r13, %r5, %r1, %r12;
	mul.wide.s32 	%rd7, %r13, 8;
	add.s64 	%rd8, %rd4, %rd7;
	ld.global.f64 	%fd1, [%rd8];
	add.s64 	%rd9, %rd5, %rd7;
	ld.global.f64 	%fd2, [%rd9];
	add.f64 	%fd3, %fd1, %fd2;
	add.s64 	%rd10, %rd6, %rd7;
	st.global.f64 	[%rd10], %fd3;
$L__BB0_2:
	ret;

}


// ===== COMPILED SASS (sm_100) =====

	.target	sm_100

	.elftype	@"ET_EXEC"


//--------------------- .note.nv.tkinfo           --------------------------
	.section	.note.nv.tkinfo,"",@"SHT_NOTE"
	.sectionflags	@"SHF_NOTE_NV_TKINFO"
	.tkinfo
        /*0018*/ 	.word	0x00000002
        /*0030*/ 	.string	""
        /*0030*/ 	.string	"ptxas"
        /*0030*/ 	.string	"Cuda compilation tools, release 13.0, V13.0.88"
        /*0030*/ 	.string	"Build cuda_13.0.r13.0/compiler.36424714_0"
        /*0030*/ 	.string	"-arch sm_100 -m 64 "



//--------------------- .note.nv.cuinfo           --------------------------
	.section	.note.nv.cuinfo,"",@"SHT_NOTE"
	.sectionflags	@"SHF_NOTE_NV_CUINFO"
        /*0018*/ 	.short	0x0002
        /*001a*/ 	.short	0x0064
        /*001c*/ 	.short	0x0082
	.zero		2


//--------------------- .nv.info                  --------------------------
	.section	.nv.info,"",@"SHT_CUDA_INFO"
	.align	4


	//----- nvinfo : EIATTR_REGCOUNT
	.align		4
        /*0000*/ 	.byte	0x04, 0x2f
        /*0002*/ 	.short	(.L_1 - .L_0)
	.align		4
.L_0:
        /*0004*/ 	.word	index@(_Z20_2dGrid2dBlockMatSumPdS_S_ii)
        /*0008*/ 	.word	0x0000000e


	//----- nvinfo : EIATTR_FRAME_SIZE
	.align		4
.L_1:
        /*000c*/ 	.byte	0x04, 0x11
        /*000e*/ 	.short	(.L_3 - .L_2)
	.align		4
.L_2:
        /*0010*/ 	.word	index@(_Z20_2dGrid2dBlockMatSumPdS_S_ii)
        /*0014*/ 	.word	0x00000000


	//----- nvinfo : EIATTR_MIN_STACK_SIZE
	.align		4
.L_3:
        /*0018*/ 	.byte	0x04, 0x12
        /*001a*/ 	.short	(.L_5 - .L_4)
	.align		4
.L_4:
        /*001c*/ 	.word	index@(_Z20_2dGrid2dBlockMatSumPdS_S_ii)
        /*0020*/ 	.word	0x00000000
.L_5:


//--------------------- .nv.compat                --------------------------
	.section	.nv.compat,"",@"SHT_CUDA_COMPAT_INFO"
	.align	4
        /*0000*/ 	.byte	0x02, 0x09, 0x00, 0x00, 0x02, 0x02, 0x01, 0x00, 0x02, 0x05, 0x05, 0x00, 0x03, 0x07, 0x01, 0x01
        /*0010*/ 	.byte	0x02, 0x03, 0x00, 0x00, 0x02, 0x06, 0x01, 0x00, 0x04, 0x0b, 0x08, 0x00, 0x01, 0x00, 0x00, 0x00
        /*0020*/ 	.byte	0x00, 0x00, 0x00, 0x00


//--------------------- .nv.info._Z20_2dGrid2dBlockMatSumPdS_S_ii --------------------------
	.section	.nv.info._Z20_2dGrid2dBlockMatSumPdS_S_ii,"",@"SHT_CUDA_INFO"
	.sectionflags	@""
	.align	4


	//----- nvinfo : EIATTR_CUDA_API_VERSION
	.align		4
        /*0000*/ 	.byte	0x04, 0x37
        /*0002*/ 	.short	(.L_7 - .L_6)
.L_6:
        /*0004*/ 	.word	0x00000082


	//----- nvinfo : EIATTR_KPARAM_INFO
	.align		4
.L_7:
        /*0008*/ 	.byte	0x04, 0x17
        /*000a*/ 	.short	(.L_9 - .L_8)
.L_8:
        /*000c*/ 	.word	0x00000000
        /*0010*/ 	.short	0x0004
        /*0012*/ 	.short	0x001c
        /*0014*/ 	.byte	0x00, 0xf0, 0x11, 0x00


	//----- nvinfo : EIATTR_KPARAM_INFO
	.align		4
.L_9:
        /*0018*/ 	.byte	0x04, 0x17
        /*001a*/ 	.short	(.L_11 - .L_10)
.L_10:
        /*001c*/ 	.word	0x00000000
        /*0020*/ 	.short	0x0003
        /*0022*/ 	.short	0x0018
        /*0024*/ 	.byte	0x00, 0xf0, 0x11, 0x00


	//----- nvinfo : EIATTR_KPARAM_INFO
	.align		4
.L_11:
        /*0028*/ 	.byte	0x04, 0x17
        /*002a*/ 	.short	(.L_13 - .L_12)
.L_12:
        /*002c*/ 	.word	0x00000000
        /*0030*/ 	.short	0x0002
        /*0032*/ 	.short	0x0010
        /*0034*/ 	.byte	0x00, 0xf5, 0x21, 0x00


	//----- nvinfo : EIATTR_KPARAM_INFO
	.align		4
.L_13:
        /*0038*/ 	.byte	0x04, 0x17
        /*003a*/ 	.short	(.L_15 - .L_14)
.L_14:
        /*003c*/ 	.word	0x00000000
        /*0040*/ 	.short	0x0001
        /*0042*/ 	.short	0x0008
        /*0044*/ 	.byte	0x00, 0xf5, 0x21, 0x00


	//----- nvinfo : EIATTR_KPARAM_INFO
	.align		4
.L_15:
        /*0048*/ 	.byte	0x04, 0x17
        /*004a*/ 	.short	(.L_17 - .L_16)
.L_16:
        /*004c*/ 	.word	0x00000000
        /*0050*/ 	.short	0x0000
        /*0052*/ 	.short	0x0000
        /*0054*/ 	.byte	0x00, 0xf5, 0x21, 0x00


	//----- nvinfo : EIATTR_SPARSE_MMA_MASK
	.align		4
.L_17:
        /*0058*/ 	.byte	0x03, 0x50
        /*005a*/ 	.short	0x0000


	//----- nvinfo : EIATTR_MAXREG_COUNT
	.align		4
        /*005c*/ 	.byte	0x03, 0x1b
        /*005e*/ 	.short	0x00ff


	//----- nvinfo : EIATTR_MERCURY_ISA_VERSION
	.align		4
        /*0060*/ 	.byte	0x03, 0x5f
        /*0062*/ 	.short	0x0101


	//----- nvinfo : EIATTR_VRC_CTA_INIT_COUNT
	.align		4
        /*0064*/ 	.byte	0x02, 0x4a
	.zero		1
	.zero		1


	//----- nvinfo : EIATTR_EXIT_INSTR_OFFSETS
	.align		4
        /*0068*/ 	.byte	0x04, 0x1c
        /*006a*/ 	.short	(.L_19 - .L_18)


	//   ....[0]....
.L_18:
        /*006c*/ 	.word	0x000000c0


	//   ....[1]....
        /*0070*/ 	.word	0x00000190


	//----- nvinfo : EIATTR_CBANK_PARAM_SIZE
	.align		4
.L_19:
        /*0074*/ 	.byte	0x03, 0x19
        /*0076*/ 	.short	0x0020


	//----- nvinfo : EIATTR_PARAM_CBANK
	.align		4
        /*0078*/ 	.byte	0x04, 0x0a
        /*007a*/ 	.short	(.L_21 - .L_20)
	.align		4
.L_20:
        /*007c*/ 	.word	index@(.nv.constant0._Z20_2dGrid2dBlockMatSumPdS_S_ii)
        /*0080*/ 	.short	0x0380
        /*0082*/ 	.short	0x0020


	//----- nvinfo : EIATTR_SW_WAR
	.align		4
.L_21:
        /*0084*/ 	.byte	0x04, 0x36
        /*0086*/ 	.short	(.L_23 - .L_22)
.L_22:
        /*0088*/ 	.word	0x00000008
.L_23:


//--------------------- .nv.callgraph             --------------------------
	.section	.nv.callgraph,"",@"SHT_CUDA_CALLGRAPH"
	.align	4
	.sectionentsize	8
	.align		4
        /*0000*/ 	.word	0x00000000
	.align		4
        /*0004*/ 	.word	0xffffffff
	.align		4
        /*0008*/ 	.word	0x00000000
	.align		4
        /*000c*/ 	.word	0xfffffffe
	.align		4
        /*0010*/ 	.word	0x00000000
	.align		4
        /*0014*/ 	.word	0xfffffffd
	.align		4
        /*0018*/ 	.word	0x00000000
	.align		4
        /*001c*/ 	.word	0xfffffffc


//--------------------- .text._Z20_2dGrid2dBlockMatSumPdS_S_ii --------------------------
	.section	.text._Z20_2dGrid2dBlockMatSumPdS_S_ii,"ax",@progbits
	.align	128
        .global         _Z20_2dGrid2dBlockMatSumPdS_S_ii
        .type           _Z20_2dGrid2dBlockMatSumPdS_S_ii,@function
        .size           _Z20_2dGrid2dBlockMatSumPdS_S_ii,(.L_x_1 - _Z20_2dGrid2dBlockMatSumPdS_S_ii)
        .other          _Z20_2dGrid2dBlockMatSumPdS_S_ii,@"STO_CUDA_ENTRY STV_DEFAULT"
_Z20_2dGrid2dBlockMatSumPdS_S_ii:
.text._Z20_2dGrid2dBlockMatSumPdS_S_ii:
[----:B------:R-:W-:Y:S01]  /*0000*/  LDC R1, c[0x0][0x37c] ;  /* 0x0000df00ff017b82 */ /* 0x000fe20000000800 */
[----:B------:R-:W0:Y:S07]  /*0010*/  S2R R2, SR_TID.Y ;  /* 0x0000000000027919 */ /* 0x000e2e0000002200 */
[----:B------:R-:W1:Y:S01]  /*0020*/  LDC R0, c[0x0][0x360] ;  /* 0x0000d800ff007b82 */ /* 0x000e620000000800 */
[----:B------:R-:W2:Y:S01]  /*0030*/  LDCU.64 UR6, c[0x0][0x398] ;  /* 0x00007300ff0677ac */ /* 0x000ea20008000a00 */
[----:B------:R-:W1:Y:S06]  /*0040*/  S2R R3, SR_TID.X ;  /* 0x0000000000037919 */ /* 0x000e6c0000002100 */
[----:B------:R-:W0:Y:S08]  /*0050*/  S2UR UR5, SR_CTAID.Y ;  /* 0x00000000000579c3 */ /* 0x000e300000002600 */
[----:B------:R-:W0:Y:S08]  /*0060*/  LDC R7, c[0x0][0x364] ;  /* 0x0000d900ff077b82 */ /* 0x000e300000000800 */
[----:B------:R-:W1:Y:S01]  /*0070*/  S2UR UR4, SR_CTAID.X ;  /* 0x00000000000479c3 */ /* 0x000e620000002500 */
[----:B0-----:R-:W-:-:S05]  /*0080*/  IMAD R7, R7, UR5, R2 ;  /* 0x0000000507077c24 */ /* 0x001fca000f8e0202 */
[----:B--2---:R-:W-:Y:S01]  /*0090*/  ISETP.GE.AND P0, PT, R7, UR7, PT ;  /* 0x0000000707007c0c */ /* 0x004fe2000bf06270 */
[----:B-1----:R-:W-:-:S05]  /*00a0*/  IMAD R0, R0, UR4, R3 ;  /* 0x0000000400007c24 */ /* 0x002fca000f8e0203 */
[----:B------:R-:W-:-:S13]  /*00b0*/  ISETP.GE.OR P0, PT, R0, UR6, P0 ;  /* 0x0000000600007c0c */ /* 0x000fda0008706670 */
[----:B------:R-:W-:Y:S05]  /*00c0*/  @P0 EXIT ;  /* 0x000000000000094d */ /* 0x000fea0003800000 */
[----:B------:R-:W0:Y:S01]  /*00d0*/  LDC.64 R2, c[0x0][0x380] ;  /* 0x0000e000ff027b82 */ /* 0x000e220000000a00 */
[----:B------:R-:W1:Y:S01]  /*00e0*/  LDCU.64 UR4, c[0x0][0x358] ;  /* 0x00006b00ff0477ac */ /* 0x000e620008000a00 */
[----:B------:R-:W-:-:S06]  /*00f0*/  IMAD R11, R0, UR7, R7 ;  /* 0x00000007000b7c24 */ /* 0x000fcc000f8e0207 */
[----:B------:R-:W2:Y:S08]  /*0100*/  LDC.64 R4, c[0x0][0x388] ;  /* 0x0000e200ff047b82 */ /* 0x000eb00000000a00 */
[----:B------:R-:W3:Y:S01]  /*0110*/  LDC.64 R8, c[0x0][0x390] ;  /* 0x0000e400ff087b82 */ /* 0x000ee20000000a00 */
[----:B0-----:R-:W-:-:S06]  /*0120*/  IMAD.WIDE R2, R11, 0x8, R2 ;  /* 0x000000080b027825 */ /* 0x001fcc00078e0202 */
[----:B-1----:R-:W4:Y:S01]  /*0130*/  LDG.E.64 R2, desc[UR4][R2.64] ;  /* 0x0000000402027981 */ /* 0x002f22000c1e1b00 */
[----:B--2---:R-:W-:-:S06]  /*0140*/  IMAD.WIDE R4, R11, 0x8, R4 ;  /* 0x000000080b047825 */ /* 0x004fcc00078e0204 */
[----:B------:R-:W4:Y:S01]  /*0150*/  LDG.E.64 R4, desc[UR4][R4.64] ;  /* 0x0000000404047981 */ /* 0x000f22000c1e1b00 */
[----:B---3--:R-:W-:Y:S01]  /*0160*/  IMAD.WIDE R8, R11, 0x8, R8 ;  /* 0x000000080b087825 */ /* 0x008fe200078e0208 */
[----:B----4-:R-:W-:-:S07]  /*0170*/  DADD R6, R2, R4 ;  /* 0x0000000002067229 */ /* 0x010fce0000000004 */
[----:B------:R-:W-:Y:S01]  /*0180*/  STG.E.64 desc[UR4][R8.64], R6 ;  /* 0x0000000608007986 */ /* 0x000fe2000c101b04 */
[----:B------:R-:W-:Y:S05]  /*0190*/  EXIT ;  /* 0x000000000000794d */ /* 0x000fea0003800000 */
.L_x_0:
[----:B------:R-:W-:-:S00]  /*01a0*/  BRA `(.L_x_0) ;  /* 0xfffffffc00fc7947 */ /* 0x000fc0000383ffff */
[----:B------:R-:W-:-:S00]  /*01b0*/  NOP ;  /* 0x0000000000007918 */ /* 0x000fc00000000000 */
        /* <DEDUP_REMOVED lines=12> */
.L_x_1:


//--------------------- .nv.shared.reserved.0     --------------------------
	.section	.nv.shared.reserved.0,"aw",@nobits
	.weak		__nv_reservedSMEM_offset_0_alias
	.size		__nv_reservedSMEM_offset_0_alias, 0, 64
	.other		__nv_reservedSMEM_offset_0_alias,@"STO_CUDA_RESERVED_SHARED STV_DEFAULT"
__nv_reservedSMEM_offset_0_alias:
	.zero		0
	.zero		64


//--------------------- .nv.constant0._Z20_2dGrid2dBlockMatSumPdS_S_ii --------------------------
	.section	.nv.constant0._Z20_2dGrid2dBlockMatSumPdS_S_ii,"a",@progbits
	.sectionflags	@""
	.align	4
.nv.constant0._Z20_2dGrid2dBlockMatSumPdS_S_ii:
	.zero		928


//--------------------- SYMBOLS --------------------------

	.type		.nv.reservedSmem.offset0,@object
	.size		.nv.reservedSmem.offset0,0x4
